//
// Generated by NVIDIA NVVM Compiler
//
// Compiler Build ID: CL-36424714
// Cuda compilation tools, release 13.0, V13.0.88
// Based on NVVM 20.0.0
//

.version 9.0
.target sm_100
.address_size 64

	// .globl	_Z5hellov
.extern .func  (.param .b32 func_retval0) vprintf
(
	.param .b64 vprintf_param_0,
	.param .b64 vprintf_param_1
)
;
.global .align 1 .b8 $str[39] = {98, 108, 111, 99, 107, 32, 105, 100, 58, 37, 100, 32, 116, 104, 114, 101, 97, 100, 32, 105, 100, 58, 37, 100, 32, 104, 101, 108, 108, 111, 32, 119, 111, 114, 108, 100, 33, 10};

.visible .entry _Z5hellov()
{
	.local .align 8 .b8 	__local_depot0[8];
	.reg .b64 	%SP;
	.reg .b64 	%SPL;
	.reg .b32 	%r<5>;
	.reg .b64 	%rd<5>;

	mov.u64 	%SPL, __local_depot0;
	cvta.local.u64 	%SP, %SPL;
	add.u64 	%rd1, %SP, 0;
	add.u64 	%rd2, %SPL, 0;
	mov.u32 	%r1, %ctaid.x;
	mov.u32 	%r2, %tid.x;
	st.local.v2.u32 	[%rd2], {%r1, %r2};
	mov.u64 	%rd3, $str;
	cvta.global.u64 	%rd4, %rd3;
	{ // callseq 0, 0
	.param .b64 param0;
	st.param.b64 	[param0], %rd4;
	.param .b64 param1;
	st.param.b64 	[param1], %rd1;
	.param .b32 retval0;
	call.uni (retval0), 
	vprintf, 
	(
	param0, 
	param1
	);
	ld.param.b32 	%r3, [retval0];
	} // callseq 0
	ret;

}


// ===== COMPILED SASS (sm_100) =====

	.target	sm_100

	.elftype	@"ET_EXEC"


//--------------------- .note.nv.tkinfo           --------------------------
	.section	.note.nv.tkinfo,"",@"SHT_NOTE"
	.sectionflags	@"SHF_NOTE_NV_TKINFO"
	.tkinfo
        /*0018*/ 	.word	0x00000002
        /*0030*/ 	.string	""
        /*0030*/ 	.string	"ptxas"
        /*0030*/ 	.string	"Cuda compilation tools, release 13.0, V13.0.88"
        /*0030*/ 	.string	"Build cuda_13.0.r13.0/compiler.36424714_0"
        /*0030*/ 	.string	"-arch sm_100 -m 64 "



//--------------------- .note.nv.cuinfo           --------------------------
	.section	.note.nv.cuinfo,"",@"SHT_NOTE"
	.sectionflags	@"SHF_NOTE_NV_CUINFO"
        /*0018*/ 	.short	0x0002
        /*001a*/ 	.short	0x0064
        /*001c*/ 	.short	0x0082
	.zero		2


//--------------------- .nv.info                  --------------------------
	.section	.nv.info,"",@"SHT_CUDA_INFO"
	.align	4


	//----- nvinfo : EIATTR_REGCOUNT
	.align		4
        /*0000*/ 	.byte	0x04, 0x2f
        /*0002*/ 	.short	(.L_2 - .L_1)
	.align		4
.L_1:
        /*0004*/ 	.word	index@(_Z5hellov)
        /*0008*/ 	.word	0x00000018


	//----- nvinfo : EIATTR_FRAME_SIZE
	.align		4
.L_2:
        /*000c*/ 	.byte	0x04, 0x11
        /*000e*/ 	.short	(.L_4 - .L_3)
	.align		4
.L_3:
        /*0010*/ 	.word	index@(_Z5hellov)
        /*0014*/ 	.word	0x00000008


	//----- nvinfo : EIATTR_MIN_STACK_SIZE
	.align		4
.L_4:
        /*0018*/ 	.byte	0x04, 0x12
        /*001a*/ 	.short	(.L_6 - .L_5)
	.align		4
.L_5:
        /*001c*/ 	.word	index@(_Z5hellov)
        /*0020*/ 	.word	0x00000008
.L_6:


//--------------------- .nv.compat                --------------------------
	.section	.nv.compat,"",@"SHT_CUDA_COMPAT_INFO"
	.align	4
        /*0000*/ 	.byte	0x02, 0x09, 0x00, 0x00, 0x02, 0x02, 0x01, 0x00, 0x02, 0x05, 0x05, 0x00, 0x03, 0x07, 0x01, 0x01
        /*0010*/ 	.byte	0x02, 0x03, 0x00, 0x00, 0x02, 0x06, 0x01, 0x00, 0x04, 0x0b, 0x08, 0x00, 0x09, 0x00, 0x00, 0x00
        /*0020*/ 	.byte	0x00, 0x00, 0x00, 0x00


//--------------------- .nv.info._Z5hellov        --------------------------
	.section	.nv.info._Z5hellov,"",@"SHT_CUDA_INFO"
	.sectionflags	@""
	.align	4


	//----- nvinfo : EIATTR_CUDA_API_VERSION
	.align		4
        /*0000*/ 	.byte	0x04, 0x37
        /*0002*/ 	.short	(.L_8 - .L_7)
.L_7:
        /*0004*/ 	.word	0x00000082


	//----- nvinfo : EIATTR_SPARSE_MMA_MASK
	.align		4
.L_8:
        /*0008*/ 	.byte	0x03, 0x50
        /*000a*/ 	.short	0x0000


	//----- nvinfo : EIATTR_MAXREG_COUNT
	.align		4
        /*000c*/ 	.byte	0x03, 0x1b
        /*000e*/ 	.short	0x00ff


	//----- nvinfo : EIATTR_EXTERNS
	.align		4
        /*0010*/ 	.byte	0x04, 0x0f
        /*0012*/ 	.short	(.L_10 - .L_9)


	//   ....[0]....
	.align		4
.L_9:
        /*0014*/ 	.word	index@(vprintf)


	//----- nvinfo : EIATTR_MERCURY_ISA_VERSION
	.align		4
.L_10:
        /*0018*/ 	.byte	0x03, 0x5f
        /*001a*/ 	.short	0x0101


	//----- nvinfo : EIATTR_VRC_CTA_INIT_COUNT
	.align		4
        /*001c*/ 	.byte	0x02, 0x4a
	.zero		1
	.zero		1


	//----- nvinfo : EIATTR_SYSCALL_OFFSETS
	.align		4
        /*0020*/ 	.byte	0x04, 0x46
        /*0022*/ 	.short	(.L_12 - .L_11)


	//   ....[0]....
.L_11:
        /*0024*/ 	.word	0x000000f0


	//----- nvinfo : EIATTR_EXIT_INSTR_OFFSETS
	.align		4
.L_12:
        /*0028*/ 	.byte	0x04, 0x1c
        /*002a*/ 	.short	(.L_14 - .L_13)


	//   ....[0]....
.L_13:
        /*002c*/ 	.word	0x00000100


	//----- nvinfo : EIATTR_SW_WAR
	.align		4
.L_14:
        /*0030*/ 	.byte	0x04, 0x36
        /*0032*/ 	.short	(.L_16 - .L_15)
.L_15:
        /*0034*/ 	.word	0x00000008
.L_16:


//--------------------- .nv.callgraph             --------------------------
	.section	.nv.callgraph,"",@"SHT_CUDA_CALLGRAPH"
	.align	4
	.sectionentsize	8
	.align		4
        /*0000*/ 	.word	0x00000000
	.align		4
        /*0004*/ 	.word	0xffffffff
	.align		4
        /*0008*/ 	.word	index@(_Z5hellov)
	.align		4
        /*000c*/ 	.word	index@(vprintf)
	.align		4
        /*0010*/ 	.word	0x00000000
	.align		4
        /*0014*/ 	.word	0xfffffffe
	.align		4
        /*0018*/ 	.word	0x00000000
	.align		4
        /*001c*/ 	.word	0xfffffffd
	.align		4
        /*0020*/ 	.word	0x00000000
	.align		4
        /*0024*/ 	.word	0xfffffffc


//--------------------- .nv.constant4             --------------------------
	.section	.nv.constant4,"a",@progbits
	.align	8
	.align		8
.nv.constant4:
        /*0000*/ 	.dword	vprintf
	.align		8
        /*0008*/ 	.dword	$str


//--------------------- .text._Z5hellov           --------------------------
	.section	.text._Z5hellov,"ax",@progbits
	.align	128
        .global         _Z5hellov
        .type           _Z5hellov,@function
        .size           _Z5hellov,(.L_x_2 - _Z5hellov)
        .other          _Z5hellov,@"STO_CUDA_ENTRY STV_DEFAULT"
_Z5hellov:
.text._Z5hellov:
[----:B------:R-:W0:Y:S01]  /*0000*/  LDC R1, c[0x0][0x37c] ;  /* 0x0000df00ff017b82 */ /* 0x000e220000000800 */
[----:B------:R-:W1:Y:S01]  /*0010*/  S2R R8, SR_CTAID.X ;  /* 0x0000000000087919 */ /* 0x000e620000002500 */
[----:B0-----:R-:W-:Y:S01]  /*0020*/  VIADD R1, R1, 0xfffffff8 ;  /* 0xfffffff801017836 */ /* 0x001fe20000000000 */
[----:B------:R-:W-:Y:S01]  /*0030*/  MOV R0, 0x0 ;  /* 0x0000000000007802 */ /* 0x000fe20000000f00 */
[----:B------:R-:W0:Y:S01]  /*0040*/  LDCU UR4, c[0x0][0x2f8] ;  /* 0x00005f00ff0477ac */ /* 0x000e220008000800 */
[----:B------:R-:W1:Y:S03]  /*0050*/  S2R R9, SR_TID.X ;  /* 0x0000000000097919 */ /* 0x000e660000002100 */
[----:B------:R2:W3:Y:S01]  /*0060*/  LDC.64 R2, c[0x4][R0] ;  /* 0x0100000000027b82 */ /* 0x0004e20000000a00 */
[----:B------:R-:W4:Y:S01]  /*0070*/  LDCU.64 UR6, c[0x4][0x8] ;  /* 0x01000100ff0677ac */ /* 0x000f220008000a00 */
[----:B------:R-:W5:Y:S01]  /*0080*/  LDCU UR5, c[0x0][0x2fc] ;  /* 0x00005f80ff0577ac */ /* 0x000f620008000800 */
[----:B0-----:R-:W-:Y:S01]  /*0090*/  IADD3 R6, P0, PT, R1, UR4, RZ ;  /* 0x0000000401067c10 */ /* 0x001fe2000ff1e0ff */
[----:B----4-:R-:W-:Y:S01]  /*00a0*/  IMAD.U32 R4, RZ, RZ, UR6 ;  /* 0x00000006ff047e24 */ /* 0x010fe2000f8e00ff */
[----:B------:R-:W-:-:S03]  /*00b0*/  MOV R5, UR7 ;  /* 0x0000000700057c02 */ /* 0x000fc60008000f00 */
[----:B-----5:R-:W-:Y:S01]  /*00c0*/  IMAD.X R7, RZ, RZ, UR5, P0 ;  /* 0x00000005ff077e24 */ /* 0x020fe200080e06ff */
[----:B-1----:R2:W-:Y:S07]  /*00d0*/  STL.64 [R1], R8 ;  /* 0x0000000801007387 */ /* 0x0025ee0000100a00 */
[----:B------:R-:W-:-:S07]  /*00e0*/  LEPC R20, `(.L_x_0) ;  /* 0x000000001014794e */ /* 0x000fce0000000000 */
[----:B--23--:R-:W-:Y:S05]  /*00f0*/  CALL.ABS.NOINC R2 ;  /* 0x0000000002007343 */ /* 0x00cfea0003c00000 */
.L_x_0:
[----:B------:R-:W-:Y:S05]  /*0100*/  EXIT ;  /* 0x000000000000794d */ /* 0x000fea0003800000 */
.L_x_1:
[----:B------:R-:W-:-:S00]  /*0110*/  BRA `(.L_x_1) ;  /* 0xfffffffc00fc7947 */ /* 0x000fc0000383ffff */
[----:B------:R-:W-:-:S00]  /*0120*/  NOP ;  /* 0x0000000000007918 */ /* 0x000fc00000000000 */
        /* <DEDUP_REMOVED lines=13> */
.L_x_2:


//--------------------- .nv.global.init           --------------------------
	.section	.nv.global.init,"aw",@progbits
.nv.global.init:
	.type		$str,@object
	.size		$str,(.L_0 - $str)
$str:
        /*0000*/ 	.byte	0x62, 0x6c, 0x6f, 0x63, 0x6b, 0x20, 0x69, 0x64, 0x3a, 0x25, 0x64, 0x20, 0x74, 0x68, 0x72, 0x65
        /*0010*/ 	.byte	0x61, 0x64, 0x20, 0x69, 0x64, 0x3a, 0x25, 0x64, 0x20, 0x68, 0x65, 0x6c, 0x6c, 0x6f, 0x20, 0x77
        /*0020*/ 	.byte	0x6f, 0x72, 0x6c, 0x64, 0x21, 0x0a, 0x00
.L_0:


//--------------------- .nv.shared.reserved.0     --------------------------
	.section	.nv.shared.reserved.0,"aw",@nobits
	.weak		__nv_reservedSMEM_offset_0_alias
	.size		__nv_reservedSMEM_offset_0_alias, 0, 64
	.other		__nv_reservedSMEM_offset_0_alias,@"STO_CUDA_RESERVED_SHARED STV_DEFAULT"
__nv_reservedSMEM_offset_0_alias:
	.zero		0
	.zero		64


//--------------------- .nv.constant0._Z5hellov   --------------------------
	.section	.nv.constant0._Z5hellov,"a",@progbits
	.sectionflags	@""
	.align	4
.nv.constant0._Z5hellov:
	.zero		896


//--------------------- SYMBOLS --------------------------

	.type		.nv.reservedSmem.offset0,@object
	.size		.nv.reservedSmem.offset0,0x4
	.type		vprintf,@function
